	.headerflags	@"EF_CUDA_TEXMODE_UNIFIED EF_CUDA_64BIT_ADDRESS EF_CUDA_ACCELERATORS EF_CUDA_SM90 EF_CUDA_VIRTUAL_SM(EF_CUDA_SM90)"
	.elftype	@"ET_EXEC"


//--------------------- .nv.info                  --------------------------
	.section	.nv.info,"",@"SHT_CUDA_INFO"
	.align	4


	//----- nvinfo : EIATTR_REGCOUNT
	.align		4
        /*0000*/ 	.byte	0x04, 0x2f
        /*0002*/ 	.short	(.L_1 - .L_0)
	.align		4
.L_0:
        /*0004*/ 	.word	index@(triton_poi_fused_cat_8)
        /*0008*/ 	.word	0x00000010


	//----- nvinfo : EIATTR_MIN_STACK_SIZE
	.align		4
.L_1:
        /*000c*/ 	.byte	0x04, 0x12
        /*000e*/ 	.short	(.L_3 - .L_2)
	.align		4
.L_2:
        /*0010*/ 	.word	index@(triton_poi_fused_cat_8)
        /*0014*/ 	.word	0x00000000


	//----- nvinfo : EIATTR_FRAME_SIZE
	.align		4
.L_3:
        /*0018*/ 	.byte	0x04, 0x11
        /*001a*/ 	.short	(.L_5 - .L_4)
	.align		4
.L_4:
        /*001c*/ 	.word	index@(triton_poi_fused_cat_8)
        /*0020*/ 	.word	0x00000000


	//----- nvinfo : EIATTR_MIN_STACK_SIZE
	.align		4
.L_5:
        /*0024*/ 	.byte	0x04, 0x12
        /*0026*/ 	.short	(.L_7 - .L_6)
	.align		4
.L_6:
        /*0028*/ 	.word	index@(triton_poi_fused_cat_8)
        /*002c*/ 	.word	0x00000000
.L_7:


//--------------------- .nv.info.triton_poi_fused_cat_8 --------------------------
	.section	.nv.info.triton_poi_fused_cat_8,"",@"SHT_CUDA_INFO"
	.sectionflags	@""
	.align	4


	//----- nvinfo : EIATTR_CUDA_API_VERSION
	.align		4
        /*0000*/ 	.byte	0x04, 0x37
        /*0002*/ 	.short	(.L_9 - .L_8)
.L_8:
        /*0004*/ 	.word	0x0000007c


	//----- nvinfo : EIATTR_KPARAM_INFO
	.align		4
.L_9:
        /*0008*/ 	.byte	0x04, 0x17
        /*000a*/ 	.short	(.L_11 - .L_10)
.L_10:
        /*000c*/ 	.word	0x00000000
        /*0010*/ 	.short	0x0004
        /*0012*/ 	.short	0x0020
        /*0014*/ 	.byte	0x00, 0xf0, 0x11, 0x00


	//----- nvinfo : EIATTR_KPARAM_INFO
	.align		4
.L_11:
        /*0018*/ 	.byte	0x04, 0x17
        /*001a*/ 	.short	(.L_13 - .L_12)
.L_12:
        /*001c*/ 	.word	0x00000000
        /*0020*/ 	.short	0x0003
        /*0022*/ 	.short	0x0018
        /*0024*/ 	.byte	0x00, 0xf4, 0x21, 0x00


	//----- nvinfo : EIATTR_KPARAM_INFO
	.align		4
.L_13:
        /*0028*/ 	.byte	0x04, 0x17
        /*002a*/ 	.short	(.L_15 - .L_14)
.L_14:
        /*002c*/ 	.word	0x00000000
        /*0030*/ 	.short	0x0002
        /*0032*/ 	.short	0x0010
        /*0034*/ 	.byte	0x00, 0xf4, 0x21, 0x00


	//----- nvinfo : EIATTR_KPARAM_INFO
	.align		4
.L_15:
        /*0038*/ 	.byte	0x04, 0x17
        /*003a*/ 	.short	(.L_17 - .L_16)
.L_16:
        /*003c*/ 	.word	0x00000000
        /*0040*/ 	.short	0x0001
        /*0042*/ 	.short	0x0008
        /*0044*/ 	.byte	0x00, 0xf4, 0x21, 0x00


	//----- nvinfo : EIATTR_KPARAM_INFO
	.align		4
.L_17:
        /*0048*/ 	.byte	0x04, 0x17
        /*004a*/ 	.short	(.L_19 - .L_18)
.L_18:
        /*004c*/ 	.word	0x00000000
        /*0050*/ 	.short	0x0000
        /*0052*/ 	.short	0x0000
        /*0054*/ 	.byte	0x00, 0xf4, 0x21, 0x00


	//----- nvinfo : EIATTR_SPARSE_MMA_MASK
	.align		4
.L_19:
        /*0058*/ 	.byte	0x03, 0x50
        /*005a*/ 	.short	0x0000


	//----- nvinfo : EIATTR_MAXREG_COUNT
	.align		4
        /*005c*/ 	.byte	0x03, 0x1b
        /*005e*/ 	.short	0x00ff


	//----- nvinfo : EIATTR_EXIT_INSTR_OFFSETS
	.align		4
        /*0060*/ 	.byte	0x04, 0x1c
        /*0062*/ 	.short	(.L_21 - .L_20)


	//   ....[0]....
.L_20:
        /*0064*/ 	.word	0x00000340


	//   ....[1]....
        /*0068*/ 	.word	0x00000360


	//----- nvinfo : EIATTR_REQNTID
	.align		4
.L_21:
        /*006c*/ 	.byte	0x04, 0x10
        /*006e*/ 	.short	(.L_23 - .L_22)
.L_22:
        /*0070*/ 	.word	0x00000080
        /*0074*/ 	.word	0x00000001
        /*0078*/ 	.word	0x00000001


	//----- nvinfo : EIATTR_CBANK_PARAM_SIZE
	.align		4
.L_23:
        /*007c*/ 	.byte	0x03, 0x19
        /*007e*/ 	.short	0x0024


	//----- nvinfo : EIATTR_PARAM_CBANK
	.align		4
        /*0080*/ 	.byte	0x04, 0x0a
        /*0082*/ 	.short	(.L_25 - .L_24)
	.align		4
.L_24:
        /*0084*/ 	.word	index@(.nv.constant0.triton_poi_fused_cat_8)
        /*0088*/ 	.short	0x0210
        /*008a*/ 	.short	0x0024


	//----- nvinfo : EIATTR_SW_WAR
	.align		4
.L_25:
        /*008c*/ 	.byte	0x04, 0x36
        /*008e*/ 	.short	(.L_27 - .L_26)
.L_26:
        /*0090*/ 	.word	0x00000008
.L_27:


//--------------------- .nv.callgraph             --------------------------
	.section	.nv.callgraph,"",@"SHT_CUDA_CALLGRAPH"
	.align	4
	.sectionentsize	8
	.align		4
        /*0000*/ 	.word	0x00000000
	.align		4
        /*0004*/ 	.word	0xffffffff
	.align		4
        /*0008*/ 	.word	0x00000000
	.align		4
        /*000c*/ 	.word	0xfffffffe
	.align		4
        /*0010*/ 	.word	0x00000000
	.align		4
        /*0014*/ 	.word	0xfffffffd
	.align		4
        /*0018*/ 	.word	0x00000000
	.align		4
        /*001c*/ 	.word	0xfffffffc


//--------------------- .text.triton_poi_fused_cat_8 --------------------------
	.section	.text.triton_poi_fused_cat_8,"ax",@progbits
	.align	128
        .global         triton_poi_fused_cat_8
        .type           triton_poi_fused_cat_8,@function
        .size           triton_poi_fused_cat_8,(.L_x_1 - triton_poi_fused_cat_8)
        .other          triton_poi_fused_cat_8,@"STO_CUDA_ENTRY STV_DEFAULT"
triton_poi_fused_cat_8:
.text.triton_poi_fused_cat_8:
[----:B------:R-:W0:Y:S02]  /*0000*/  LDC R1, c[0x0][0x28] ;  /* 0x00000a00ff017b82 */ /* 0x000e240000000800 */
[----:B------:R-:W1:Y:S01]  /*0010*/  S2R R0, SR_TID.X ;  /* 0x0000000000007919 */ /* 0x000e620000002100 */
[----:B------:R-:W2:Y:S01]  /*0020*/  LDC.64 R4, c[0x0][0x210] ;  /* 0x00008400ff047b82 */ /* 0x000ea20000000a00 */
[----:B------:R-:W-:Y:S01]  /*0030*/  ULDC.64 UR4, c[0x0][0x208] ;  /* 0x0000820000047ab9 */ /* 0x000fe20000000a00 */
[----:B------:R-:W-:Y:S01]  /*0040*/  ULDC.64 UR6, c[0x0][0x220] ;  /* 0x0000880000067ab9 */ /* 0x000fe20000000a00 */
[----:B------:R-:W3:Y:S01]  /*0050*/  S2R R3, SR_CTAID.X ;  /* 0x0000000000037919 */ /* 0x000ee20000002500 */
[----:B-1----:R-:W-:-:S05]  /*0060*/  LOP3.LUT R0, R0, 0x7f, RZ, 0xc0, !PT ;  /* 0x0000007f00007812 */ /* 0x002fca00078ec0ff */
[----:B---3--:R-:W-:-:S04]  /*0070*/  IMAD R0, R3, 0x80, R0 ;  /* 0x0000008003007824 */ /* 0x008fc800078e0200 */
[----:B------:R-:W-:Y:S01]  /*0080*/  IMAD.HI R9, R0, 0x487ede05, RZ ;  /* 0x487ede0500097827 */ /* 0x000fe200078e02ff */
[----:B------:R-:W-:-:S04]  /*0090*/  SHF.R.S32.HI R3, RZ, 0x1f, R0 ;  /* 0x0000001fff037819 */ /* 0x000fc80000011400 */
[----:B------:R-:W-:Y:S02]  /*00a0*/  LEA.HI R6, R3, R0, RZ, 0x4 ;  /* 0x0000000003067211 */ /* 0x000fe400078f20ff */
[----:B------:R-:W-:Y:S02]  /*00b0*/  SHF.R.U32.HI R10, RZ, 0x1f, R9 ;  /* 0x0000001fff0a7819 */ /* 0x000fe40000011609 */
[----:B------:R-:W-:Y:S02]  /*00c0*/  SHF.R.S32.HI R7, RZ, 0x4, R6 ;  /* 0x00000004ff077819 */ /* 0x000fe40000011406 */
[----:B------:R-:W-:Y:S01]  /*00d0*/  LEA.HI.SX32 R11, R9, R10, 0x15 ;  /* 0x0000000a090b7211 */ /* 0x000fe200078faaff */
[----:B------:R-:W-:Y:S02]  /*00e0*/  IMAD.MOV.U32 R10, RZ, RZ, RZ ;  /* 0x000000ffff0a7224 */ /* 0x000fe400078e00ff */
[----:B------:R-:W-:-:S05]  /*00f0*/  IMAD.HI R2, R7, 0x487ede05, RZ ;  /* 0x487ede0507027827 */ /* 0x000fca00078e02ff */
[----:B------:R-:W-:-:S04]  /*0100*/  SHF.R.U32.HI R3, RZ, 0x1f, R2 ;  /* 0x0000001fff037819 */ /* 0x000fc80000011602 */
[----:B------:R-:W-:Y:S02]  /*0110*/  LEA.HI.SX32 R8, R2, R3, 0x19 ;  /* 0x0000000302087211 */ /* 0x000fe400078fcaff */
[----:B------:R-:W1:Y:S03]  /*0120*/  LDC.64 R2, c[0x0][0x218] ;  /* 0x00008600ff027b82 */ /* 0x000e660000000a00 */
[----:B------:R-:W-:Y:S02]  /*0130*/  IMAD R7, R8, -0x1c4, R7 ;  /* 0xfffffe3c08077824 */ /* 0x000fe400078e0207 */
[----:B------:R-:W-:-:S03]  /*0140*/  IMAD R8, R11, -0x1c40, R0 ;  /* 0xffffe3c00b087824 */ /* 0x000fc600078e0200 */
[----:B------:R-:W-:Y:S01]  /*0150*/  ISETP.GE.AND P1, PT, R7, 0x20, PT ;  /* 0x000000200700780c */ /* 0x000fe20003f26270 */
[----:B------:R-:W-:Y:S02]  /*0160*/  IMAD R9, R11, 0x200, R8 ;  /* 0x000002000b097824 */ /* 0x000fe400078e0208 */
[----:B------:R-:W-:Y:S01]  /*0170*/  IMAD.MOV.U32 R8, RZ, RZ, RZ ;  /* 0x000000ffff087224 */ /* 0x000fe200078e00ff */
[----:B------:R-:W-:Y:S01]  /*0180*/  ISETP.LT.AND P3, PT, R0, 0x7100, !P1 ;  /* 0x000071000000780c */ /* 0x000fe20004f61270 */
[----:B--2---:R-:W-:Y:S01]  /*0190*/  IMAD.WIDE R4, R9, 0x4, R4 ;  /* 0x0000000409047825 */ /* 0x004fe200078e0204 */
[----:B------:R-:W-:-:S03]  /*01a0*/  LOP3.LUT R9, R6, 0xfffffff0, RZ, 0xc0, !PT ;  /* 0xfffffff006097812 */ /* 0x000fc600078ec0ff */
[----:B------:R-:W-:Y:S02]  /*01b0*/  IMAD R11, R11, 0x1a40, RZ ;  /* 0x00001a400b0b7824 */ /* 0x000fe400078e02ff */
[C---:B------:R-:W-:Y:S02]  /*01c0*/  IMAD.IADD R9, R0.reuse, 0x1, -R9 ;  /* 0x0000000100097824 */ /* 0x040fe400078e0a09 */
[C---:B------:R-:W-:Y:S02]  /*01d0*/  IMAD.SHL.U32 R6, R7.reuse, 0x10, RZ ;  /* 0x0000001007067824 */ /* 0x040fe400078e00ff */
[----:B-1----:R-:W-:Y:S02]  /*01e0*/  IMAD.WIDE R2, R7, 0x4, R2 ;  /* 0x0000000407027825 */ /* 0x002fe400078e0202 */
[----:B------:R-:W2:Y:S01]  /*01f0*/  @P3 LDG.E R8, desc[UR4][R4.64] ;  /* 0x0000000404083981 */ /* 0x000ea2000c1e1900 */
[--C-:B------:R-:W-:Y:S02]  /*0200*/  SHF.R.S32.HI R13, RZ, 0x1f, R11.reuse ;  /* 0x0000001fff0d7819 */ /* 0x100fe4000001140b */
[----:B------:R-:W-:Y:S01]  /*0210*/  ISETP.GE.AND P0, PT, R0, 0x7100, PT ;  /* 0x000071000000780c */ /* 0x000fe20003f06270 */
[----:B------:R1:W3:Y:S01]  /*0220*/  @P3 LDG.E.EL R10, desc[UR4][R2.64] ;  /* 0x00000004020a3981 */ /* 0x0002e2000c2e1900 */
[----:B------:R-:W-:-:S02]  /*0230*/  IADD3 R11, P4, P5, R6, R9, R11 ;  /* 0x00000009060b7210 */ /* 0x000fc40007d9e00b */
[----:B------:R-:W-:Y:S02]  /*0240*/  SHF.R.S32.HI R9, RZ, 0x1f, R9 ;  /* 0x0000001fff097819 */ /* 0x000fe40000011409 */
[----:B------:R-:W-:Y:S02]  /*0250*/  SHF.R.S32.HI R6, RZ, 0x1f, R6 ;  /* 0x0000001fff067819 */ /* 0x000fe40000011406 */
[----:B------:R-:W-:Y:S02]  /*0260*/  ISETP.GT.AND P2, PT, R7, 0x1f, !P0 ;  /* 0x0000001f0700780c */ /* 0x000fe40004744270 */
[----:B------:R-:W-:Y:S01]  /*0270*/  IADD3.X R6, R6, R9, R13, P4, P5 ;  /* 0x0000000906067210 */ /* 0x000fe200027ea40d */
[----:B-1----:R-:W1:Y:S01]  /*0280*/  LDC.64 R2, c[0x0][0x228] ;  /* 0x00008a00ff027b82 */ /* 0x002e620000000a00 */
[----:B------:R-:W-:-:S04]  /*0290*/  LEA R4, P4, R11, UR6, 0x2 ;  /* 0x000000060b047c11 */ /* 0x000fc8000f8810ff */
[----:B------:R-:W-:Y:S01]  /*02a0*/  LEA.HI.X R5, R11, UR7, R6, 0x2, P4 ;  /* 0x000000070b057c11 */ /* 0x000fe2000a0f1406 */
[----:B------:R-:W-:-:S06]  /*02b0*/  IMAD.MOV.U32 R6, RZ, RZ, RZ ;  /* 0x000000ffff067224 */ /* 0x000fcc00078e00ff */
[----:B------:R-:W4:Y:S01]  /*02c0*/  @P2 LDG.E R6, desc[UR4][R4.64+-0x800] ;  /* 0xfff8000404062981 */ /* 0x000f22000c1e1900 */
[----:B-1----:R-:W-:Y:S01]  /*02d0*/  IMAD.WIDE R2, R0, 0x4, R2 ;  /* 0x0000000400027825 */ /* 0x002fe200078e0202 */
[----:B--2---:R-:W-:Y:S02]  /*02e0*/  SEL R7, R8, RZ, P3 ;  /* 0x000000ff08077207 */ /* 0x004fe40001800000 */
[----:B---3--:R-:W-:-:S04]  /*02f0*/  SEL R10, R10, RZ, P3 ;  /* 0x000000ff0a0a7207 */ /* 0x008fc80001800000 */
[C---:B------:R-:W-:Y:S01]  /*0300*/  FSETP.GT.AND P3, PT, R7.reuse, -R10, PT ;  /* 0x8000000a0700720b */ /* 0x040fe20003f64000 */
[----:B------:R-:W-:-:S12]  /*0310*/  FADD R7, R7, R10 ;  /* 0x0000000a07077221 */ /* 0x000fd80000000000 */
[----:B------:R-:W-:Y:S01]  /*0320*/  @!P3 FMUL R7, R7, 0.10000000149011611938 ;  /* 0x3dcccccd0707b820 */ /* 0x000fe20000400000 */
[----:B----4-:R-:W-:Y:S01]  /*0330*/  @P1 SEL R7, R6, RZ, P2 ;  /* 0x000000ff06071207 */ /* 0x010fe20001000000 */
[----:B------:R-:W-:Y:S06]  /*0340*/  @P0 EXIT ;  /* 0x000000000000094d */ /* 0x000fec0003800000 */
[----:B------:R-:W-:Y:S01]  /*0350*/  STG.E desc[UR4][R2.64], R7 ;  /* 0x0000000702007986 */ /* 0x000fe2000c101904 */
[----:B------:R-:W-:Y:S05]  /*0360*/  EXIT ;  /* 0x000000000000794d */ /* 0x000fea0003800000 */
.L_x_0:
[----:B------:R-:W-:-:S00]  /*0370*/  BRA `(.L_x_0) ;  /* 0xfffffffc00fc7947 */ /* 0x000fc0000383ffff */
[----:B------:R-:W-:-:S00]  /*0380*/  NOP ;  /* 0x0000000000007918 */ /* 0x000fc00000000000 */
[----:B------:R-:W-:-:S00]  /*0390*/  NOP ;  /* 0x0000000000007918 */ /* 0x000fc00000000000 */
[----:B------:R-:W-:-:S00]  /*03a0*/  NOP ;  /* 0x0000000000007918 */ /* 0x000fc00000000000 */
[----:B------:R-:W-:-:S00]  /*03b0*/  NOP ;  /* 0x0000000000007918 */ /* 0x000fc00000000000 */
[----:B------:R-:W-:-:S00]  /*03c0*/  NOP ;  /* 0x0000000000007918 */ /* 0x000fc00000000000 */
[----:B------:R-:W-:-:S00]  /*03d0*/  NOP ;  /* 0x0000000000007918 */ /* 0x000fc00000000000 */
[----:B------:R-:W-:-:S00]  /*03e0*/  NOP ;  /* 0x0000000000007918 */ /* 0x000fc00000000000 */
[----:B------:R-:W-:-:S00]  /*03f0*/  NOP ;  /* 0x0000000000007918 */ /* 0x000fc00000000000 */
.L_x_1:


//--------------------- .nv.constant0.triton_poi_fused_cat_8 --------------------------
	.section	.nv.constant0.triton_poi_fused_cat_8,"a",@progbits
	.sectionflags	@""
	.align	4
.nv.constant0.triton_poi_fused_cat_8:
	.zero		564
